//
// Generated by NVIDIA NVVM Compiler
//
// Compiler Build ID: CL-36424714
// Cuda compilation tools, release 13.0, V13.0.88
// Based on NVVM 20.0.0
//

.version 9.0
.target sm_100
.address_size 64

	// .globl	_Z20softsign_kernel_fp32PKfPfi

.visible .entry _Z20softsign_kernel_fp32PKfPfi(
	.param .u64 .ptr .align 1 _Z20softsign_kernel_fp32PKfPfi_param_0,
	.param .u64 .ptr .align 1 _Z20softsign_kernel_fp32PKfPfi_param_1,
	.param .u32 _Z20softsign_kernel_fp32PKfPfi_param_2
)
{
	.reg .pred 	%p<9>;
	.reg .b32 	%r<70>;
	.reg .b32 	%f<54>;
	.reg .b64 	%rd<21>;

	ld.param.u64 	%rd3, [_Z20softsign_kernel_fp32PKfPfi_param_0];
	ld.param.u64 	%rd4, [_Z20softsign_kernel_fp32PKfPfi_param_1];
	ld.param.u32 	%r16, [_Z20softsign_kernel_fp32PKfPfi_param_2];
	cvta.to.global.u64 	%rd1, %rd4;
	cvta.to.global.u64 	%rd2, %rd3;
	mov.u32 	%r17, %ctaid.x;
	mov.u32 	%r18, %ntid.x;
	mov.u32 	%r19, %tid.x;
	mad.lo.s32 	%r1, %r17, %r18, %r19;
	mov.u32 	%r20, %nctaid.x;
	mul.lo.s32 	%r2, %r18, %r20;
	shr.s32 	%r21, %r16, 31;
	shr.u32 	%r22, %r21, 30;
	add.s32 	%r23, %r16, %r22;
	shr.s32 	%r3, %r23, 2;
	setp.ge.s32 	%p1, %r1, %r3;
	@%p1 bra 	$L__BB0_3;
	mov.u32 	%r65, %r1;
$L__BB0_2:
	mul.wide.s32 	%rd5, %r65, 16;
	add.s64 	%rd6, %rd2, %rd5;
	ld.global.nc.v4.f32 	{%f9, %f10, %f11, %f12}, [%rd6];
	abs.f32 	%f13, %f9;
	mov.f32 	%f14, 0f3F800000;
	add.rn.f32 	%f1, %f14, %f13;
	abs.f32 	%f15, %f10;
	add.rn.f32 	%f2, %f14, %f15;
	abs.f32 	%f16, %f11;
	add.rn.f32 	%f3, %f14, %f16;
	abs.f32 	%f17, %f12;
	add.rn.f32 	%f4, %f14, %f17;
	// begin inline asm
	{ cvt.rn.f16x2.f32 %r24, %f2, %f1; }

	// end inline asm
	// begin inline asm
	{ cvt.rn.f16x2.f32 %r25, %f4, %f3; }

	// end inline asm
	// begin inline asm
	{.reg.b16         hl, hu;         
 .reg.b32         fl, fu;         
  mov.b32         {hl, hu}, %r24;   
  cvt.f32.f16     fl, hl;         
  cvt.f32.f16     fu, hu;         
  rcp.approx.ftz.f32   fl, fl;     
  rcp.approx.ftz.f32   fu, fu;     
  cvt.rn.f16.f32      hl, fl;     
  cvt.rn.f16.f32      hu, fu;     
  mov.b32         %r26, {hl, hu};   
}
	// end inline asm
	// begin inline asm
	{.reg.b16         hl, hu;         
 .reg.b32         fl, fu;         
  mov.b32         {hl, hu}, %r25;   
  cvt.f32.f16     fl, hl;         
  cvt.f32.f16     fu, hu;         
  rcp.approx.ftz.f32   fl, fl;     
  rcp.approx.ftz.f32   fu, fu;     
  cvt.rn.f16.f32      hl, fl;     
  cvt.rn.f16.f32      hu, fu;     
  mov.b32         %r28, {hl, hu};   
}
	// end inline asm
	// begin inline asm
	{.reg .f16 low,high;
  mov.b32 {low,high},%r26;
  cvt.f32.f16 %f5, low;}

	// end inline asm
	// begin inline asm
	{.reg .f16 low,high;
  mov.b32 {low,high},%r26;
  cvt.f32.f16 %f6, high;}

	// end inline asm
	// begin inline asm
	{.reg .f16 low,high;
  mov.b32 {low,high},%r28;
  cvt.f32.f16 %f7, low;}

	// end inline asm
	// begin inline asm
	{.reg .f16 low,high;
  mov.b32 {low,high},%r28;
  cvt.f32.f16 %f8, high;}

	// end inline asm
	mul.rn.f32 	%f18, %f9, %f5;
	mul.rn.f32 	%f19, %f10, %f6;
	mul.rn.f32 	%f20, %f11, %f7;
	mul.rn.f32 	%f21, %f12, %f8;
	add.s64 	%rd7, %rd1, %rd5;
	st.global.v4.f32 	[%rd7], {%f18, %f19, %f20, %f21};
	add.s32 	%r65, %r65, %r2;
	setp.lt.s32 	%p2, %r65, %r3;
	@%p2 bra 	$L__BB0_2;
$L__BB0_3:
	shl.b32 	%r34, %r3, 2;
	add.s32 	%r68, %r34, %r1;
	setp.ge.s32 	%p3, %r68, %r16;
	@%p3 bra 	$L__BB0_10;
	add.s32 	%r35, %r68, %r2;
	max.s32 	%r36, %r16, %r35;
	setp.lt.s32 	%p4, %r35, %r16;
	selp.u32 	%r37, 1, 0, %p4;
	add.s32 	%r38, %r35, %r37;
	sub.s32 	%r39, %r36, %r38;
	div.u32 	%r40, %r39, %r2;
	add.s32 	%r7, %r40, %r37;
	and.b32  	%r41, %r7, 3;
	setp.eq.s32 	%p5, %r41, 3;
	@%p5 bra 	$L__BB0_7;
	add.s32 	%r42, %r7, 1;
	and.b32  	%r43, %r42, 3;
	neg.s32 	%r66, %r43;
$L__BB0_6:
	.pragma "nounroll";
	mul.wide.s32 	%rd8, %r68, 4;
	add.s64 	%rd9, %rd1, %rd8;
	add.s64 	%rd10, %rd2, %rd8;
	ld.global.nc.f32 	%f25, [%rd10];
	abs.f32 	%f26, %f25;
	mov.f32 	%f27, 0f3F800000;
	add.rn.f32 	%f23, %f27, %f26;
	// begin inline asm
	{ cvt.rn.f16x2.f32 %r44, %f23, %f23; }

	// end inline asm
	// begin inline asm
	{.reg.b16         hl, hu;         
 .reg.b32         fl, fu;         
  mov.b32         {hl, hu}, %r44;   
  cvt.f32.f16     fl, hl;         
  cvt.f32.f16     fu, hu;         
  rcp.approx.ftz.f32   fl, fl;     
  rcp.approx.ftz.f32   fu, fu;     
  cvt.rn.f16.f32      hl, fl;     
  cvt.rn.f16.f32      hu, fu;     
  mov.b32         %r45, {hl, hu};   
}
	// end inline asm
	// begin inline asm
	{.reg .f16 low,high;
  mov.b32 {low,high},%r45;
  cvt.f32.f16 %f24, low;}

	// end inline asm
	mul.rn.f32 	%f28, %f25, %f24;
	st.global.f32 	[%rd9], %f28;
	add.s32 	%r68, %r68, %r2;
	add.s32 	%r66, %r66, 1;
	setp.ne.s32 	%p6, %r66, 0;
	@%p6 bra 	$L__BB0_6;
$L__BB0_7:
	setp.lt.u32 	%p7, %r7, 3;
	@%p7 bra 	$L__BB0_10;
	mul.wide.s32 	%rd14, %r2, 4;
	shl.b32 	%r64, %r2, 2;
$L__BB0_9:
	mul.wide.s32 	%rd11, %r68, 4;
	add.s64 	%rd12, %rd2, %rd11;
	ld.global.nc.f32 	%f41, [%rd12];
	abs.f32 	%f42, %f41;
	mov.f32 	%f43, 0f3F800000;
	add.rn.f32 	%f30, %f43, %f42;
	// begin inline asm
	{ cvt.rn.f16x2.f32 %r48, %f30, %f30; }

	// end inline asm
	// begin inline asm
	{.reg.b16         hl, hu;         
 .reg.b32         fl, fu;         
  mov.b32         {hl, hu}, %r48;   
  cvt.f32.f16     fl, hl;         
  cvt.f32.f16     fu, hu;         
  rcp.approx.ftz.f32   fl, fl;     
  rcp.approx.ftz.f32   fu, fu;     
  cvt.rn.f16.f32      hl, fl;     
  cvt.rn.f16.f32      hu, fu;     
  mov.b32         %r49, {hl, hu};   
}
	// end inline asm
	// begin inline asm
	{.reg .f16 low,high;
  mov.b32 {low,high},%r49;
  cvt.f32.f16 %f31, low;}

	// end inline asm
	mul.rn.f32 	%f44, %f41, %f31;
	add.s64 	%rd13, %rd1, %rd11;
	st.global.f32 	[%rd13], %f44;
	add.s64 	%rd15, %rd12, %rd14;
	ld.global.nc.f32 	%f45, [%rd15];
	abs.f32 	%f46, %f45;
	add.rn.f32 	%f33, %f43, %f46;
	// begin inline asm
	{ cvt.rn.f16x2.f32 %r52, %f33, %f33; }

	// end inline asm
	// begin inline asm
	{.reg.b16         hl, hu;         
 .reg.b32         fl, fu;         
  mov.b32         {hl, hu}, %r52;   
  cvt.f32.f16     fl, hl;         
  cvt.f32.f16     fu, hu;         
  rcp.approx.ftz.f32   fl, fl;     
  rcp.approx.ftz.f32   fu, fu;     
  cvt.rn.f16.f32      hl, fl;     
  cvt.rn.f16.f32      hu, fu;     
  mov.b32         %r53, {hl, hu};   
}
	// end inline asm
	// begin inline asm
	{.reg .f16 low,high;
  mov.b32 {low,high},%r53;
  cvt.f32.f16 %f34, low;}

	// end inline asm
	mul.rn.f32 	%f47, %f45, %f34;
	add.s64 	%rd16, %rd13, %rd14;
	st.global.f32 	[%rd16], %f47;
	add.s64 	%rd17, %rd15, %rd14;
	ld.global.nc.f32 	%f48, [%rd17];
	abs.f32 	%f49, %f48;
	add.rn.f32 	%f36, %f43, %f49;
	// begin inline asm
	{ cvt.rn.f16x2.f32 %r56, %f36, %f36; }

	// end inline asm
	// begin inline asm
	{.reg.b16         hl, hu;         
 .reg.b32         fl, fu;         
  mov.b32         {hl, hu}, %r56;   
  cvt.f32.f16     fl, hl;         
  cvt.f32.f16     fu, hu;         
  rcp.approx.ftz.f32   fl, fl;     
  rcp.approx.ftz.f32   fu, fu;     
  cvt.rn.f16.f32      hl, fl;     
  cvt.rn.f16.f32      hu, fu;     
  mov.b32         %r57, {hl, hu};   
}
	// end inline asm
	// begin inline asm
	{.reg .f16 low,high;
  mov.b32 {low,high},%r57;
  cvt.f32.f16 %f37, low;}

	// end inline asm
	mul.rn.f32 	%f50, %f48, %f37;
	add.s64 	%rd18, %rd16, %rd14;
	st.global.f32 	[%rd18], %f50;
	add.s64 	%rd19, %rd17, %rd14;
	ld.global.nc.f32 	%f51, [%rd19];
	abs.f32 	%f52, %f51;
	add.rn.f32 	%f39, %f43, %f52;
	// begin inline asm
	{ cvt.rn.f16x2.f32 %r60, %f39, %f39; }

	// end inline asm
	// begin inline asm
	{.reg.b16         hl, hu;         
 .reg.b32         fl, fu;         
  mov.b32         {hl, hu}, %r60;   
  cvt.f32.f16     fl, hl;         
  cvt.f32.f16     fu, hu;         
  rcp.approx.ftz.f32   fl, fl;     
  rcp.approx.ftz.f32   fu, fu;     
  cvt.rn.f16.f32      hl, fl;     
  cvt.rn.f16.f32      hu, fu;     
  mov.b32         %r61, {hl, hu};   
}
	// end inline asm
	// begin inline asm
	{.reg .f16 low,high;
  mov.b32 {low,high},%r61;
  cvt.f32.f16 %f40, low;}

	// end inline asm
	mul.rn.f32 	%f53, %f51, %f40;
	add.s64 	%rd20, %rd18, %rd14;
	st.global.f32 	[%rd20], %f53;
	add.s32 	%r68, %r64, %r68;
	setp.lt.s32 	%p8, %r68, %r16;
	@%p8 bra 	$L__BB0_9;
$L__BB0_10:
	ret;

}


// ===== COMPILED SASS (sm_100) =====

	.target	sm_100

	.elftype	@"ET_EXEC"


//--------------------- .note.nv.tkinfo           --------------------------
	.section	.note.nv.tkinfo,"",@"SHT_NOTE"
	.sectionflags	@"SHF_NOTE_NV_TKINFO"
	.tkinfo
        /*0018*/ 	.word	0x00000002
        /*0030*/ 	.string	""
        /*0030*/ 	.string	"ptxas"
        /*0030*/ 	.string	"Cuda compilation tools, release 13.0, V13.0.88"
        /*0030*/ 	.string	"Build cuda_13.0.r13.0/compiler.36424714_0"
        /*0030*/ 	.string	"-arch sm_100 -m 64 "



//--------------------- .note.nv.cuinfo           --------------------------
	.section	.note.nv.cuinfo,"",@"SHT_NOTE"
	.sectionflags	@"SHF_NOTE_NV_CUINFO"
        /*0018*/ 	.short	0x0002
        /*001a*/ 	.short	0x0064
        /*001c*/ 	.short	0x0082
	.zero		2


//--------------------- .nv.info                  --------------------------
	.section	.nv.info,"",@"SHT_CUDA_INFO"
	.align	4


	//----- nvinfo : EIATTR_REGCOUNT
	.align		4
        /*0000*/ 	.byte	0x04, 0x2f
        /*0002*/ 	.short	(.L_1 - .L_0)
	.align		4
.L_0:
        /*0004*/ 	.word	index@(_Z20softsign_kernel_fp32PKfPfi)
        /*0008*/ 	.word	0x0000001c


	//----- nvinfo : EIATTR_FRAME_SIZE
	.align		4
.L_1:
        /*000c*/ 	.byte	0x04, 0x11
        /*000e*/ 	.short	(.L_3 - .L_2)
	.align		4
.L_2:
        /*0010*/ 	.word	index@(_Z20softsign_kernel_fp32PKfPfi)
        /*0014*/ 	.word	0x00000000


	//----- nvinfo : EIATTR_MIN_STACK_SIZE
	.align		4
.L_3:
        /*0018*/ 	.byte	0x04, 0x12
        /*001a*/ 	.short	(.L_5 - .L_4)
	.align		4
.L_4:
        /*001c*/ 	.word	index@(_Z20softsign_kernel_fp32PKfPfi)
        /*0020*/ 	.word	0x00000000
.L_5:


//--------------------- .nv.compat                --------------------------
	.section	.nv.compat,"",@"SHT_CUDA_COMPAT_INFO"
	.align	4
        /*0000*/ 	.byte	0x02, 0x09, 0x00, 0x00, 0x02, 0x02, 0x01, 0x00, 0x02, 0x05, 0x05, 0x00, 0x03, 0x07, 0x01, 0x01
        /*0010*/ 	.byte	0x02, 0x03, 0x00, 0x00, 0x02, 0x06, 0x01, 0x00, 0x04, 0x0b, 0x08, 0x00, 0x09, 0x00, 0x00, 0x00
        /*0020*/ 	.byte	0x00, 0x00, 0x00, 0x00


//--------------------- .nv.info._Z20softsign_kernel_fp32PKfPfi --------------------------
	.section	.nv.info._Z20softsign_kernel_fp32PKfPfi,"",@"SHT_CUDA_INFO"
	.sectionflags	@""
	.align	4


	//----- nvinfo : EIATTR_CUDA_API_VERSION
	.align		4
        /*0000*/ 	.byte	0x04, 0x37
        /*0002*/ 	.short	(.L_7 - .L_6)
.L_6:
        /*0004*/ 	.word	0x00000082


	//----- nvinfo : EIATTR_KPARAM_INFO
	.align		4
.L_7:
        /*0008*/ 	.byte	0x04, 0x17
        /*000a*/ 	.short	(.L_9 - .L_8)
.L_8:
        /*000c*/ 	.word	0x00000000
        /*0010*/ 	.short	0x0002
        /*0012*/ 	.short	0x0010
        /*0014*/ 	.byte	0x00, 0xf0, 0x11, 0x00


	//----- nvinfo : EIATTR_KPARAM_INFO
	.align		4
.L_9:
        /*0018*/ 	.byte	0x04, 0x17
        /*001a*/ 	.short	(.L_11 - .L_10)
.L_10:
        /*001c*/ 	.word	0x00000000
        /*0020*/ 	.short	0x0001
        /*0022*/ 	.short	0x0008
        /*0024*/ 	.byte	0x00, 0xf5, 0x21, 0x00


	//----- nvinfo : EIATTR_KPARAM_INFO
	.align		4
.L_11:
        /*0028*/ 	.byte	0x04, 0x17
        /*002a*/ 	.short	(.L_13 - .L_12)
.L_12:
        /*002c*/ 	.word	0x00000000
        /*0030*/ 	.short	0x0000
        /*0032*/ 	.short	0x0000
        /*0034*/ 	.byte	0x00, 0xf5, 0x21, 0x00


	//----- nvinfo : EIATTR_SPARSE_MMA_MASK
	.align		4
.L_13:
        /*0038*/ 	.byte	0x03, 0x50
        /*003a*/ 	.short	0x0000


	//----- nvinfo : EIATTR_MAXREG_COUNT
	.align		4
        /*003c*/ 	.byte	0x03, 0x1b
        /*003e*/ 	.short	0x00ff


	//----- nvinfo : EIATTR_MERCURY_ISA_VERSION
	.align		4
        /*0040*/ 	.byte	0x03, 0x5f
        /*0042*/ 	.short	0x0101


	//----- nvinfo : EIATTR_VRC_CTA_INIT_COUNT
	.align		4
        /*0044*/ 	.byte	0x02, 0x4a
	.zero		1
	.zero		1


	//----- nvinfo : EIATTR_EXIT_INSTR_OFFSETS
	.align		4
        /*0048*/ 	.byte	0x04, 0x1c
        /*004a*/ 	.short	(.L_15 - .L_14)


	//   ....[0]....
.L_14:
        /*004c*/ 	.word	0x00000330


	//   ....[1]....
        /*0050*/ 	.word	0x00000680


	//   ....[2]....
        /*0054*/ 	.word	0x00000980


	//----- nvinfo : EIATTR_CRS_STACK_SIZE
	.align		4
.L_15:
        /*0058*/ 	.byte	0x04, 0x1e
        /*005a*/ 	.short	(.L_17 - .L_16)
.L_16:
        /*005c*/ 	.word	0x00000000


	//----- nvinfo : EIATTR_CBANK_PARAM_SIZE
	.align		4
.L_17:
        /*0060*/ 	.byte	0x03, 0x19
        /*0062*/ 	.short	0x0014


	//----- nvinfo : EIATTR_PARAM_CBANK
	.align		4
        /*0064*/ 	.byte	0x04, 0x0a
        /*0066*/ 	.short	(.L_19 - .L_18)
	.align		4
.L_18:
        /*0068*/ 	.word	index@(.nv.constant0._Z20softsign_kernel_fp32PKfPfi)
        /*006c*/ 	.short	0x0380
        /*006e*/ 	.short	0x0014


	//----- nvinfo : EIATTR_SW_WAR
	.align		4
.L_19:
        /*0070*/ 	.byte	0x04, 0x36
        /*0072*/ 	.short	(.L_21 - .L_20)
.L_20:
        /*0074*/ 	.word	0x00000008
.L_21:


//--------------------- .nv.callgraph             --------------------------
	.section	.nv.callgraph,"",@"SHT_CUDA_CALLGRAPH"
	.align	4
	.sectionentsize	8
	.align		4
        /*0000*/ 	.word	0x00000000
	.align		4
        /*0004*/ 	.word	0xffffffff
	.align		4
        /*0008*/ 	.word	0x00000000
	.align		4
        /*000c*/ 	.word	0xfffffffe
	.align		4
        /*0010*/ 	.word	0x00000000
	.align		4
        /*0014*/ 	.word	0xfffffffd
	.align		4
        /*0018*/ 	.word	0x00000000
	.align		4
        /*001c*/ 	.word	0xfffffffc


//--------------------- .text._Z20softsign_kernel_fp32PKfPfi --------------------------
	.section	.text._Z20softsign_kernel_fp32PKfPfi,"ax",@progbits
	.align	128
        .global         _Z20softsign_kernel_fp32PKfPfi
        .type           _Z20softsign_kernel_fp32PKfPfi,@function
        .size           _Z20softsign_kernel_fp32PKfPfi,(.L_x_8 - _Z20softsign_kernel_fp32PKfPfi)
        .other          _Z20softsign_kernel_fp32PKfPfi,@"STO_CUDA_ENTRY STV_DEFAULT"
_Z20softsign_kernel_fp32PKfPfi:
.text._Z20softsign_kernel_fp32PKfPfi:
[----:B------:R-:W-:Y:S01]  /*0000*/  LDC R1, c[0x0][0x37c] ;  /* 0x0000df00ff017b82 */ /* 0x000fe20000000800 */
[----:B------:R-:W0:Y:S07]  /*0010*/  S2R R13, SR_TID.X ;  /* 0x00000000000d7919 */ /* 0x000e2e0000002100 */
[----:B------:R-:W1:Y:S01]  /*0020*/  LDC R0, c[0x0][0x390] ;  /* 0x0000e400ff007b82 */ /* 0x000e620000000800 */
[----:B------:R-:W-:Y:S07]  /*0030*/  BSSY.RECONVERGENT B0, `(.L_x_0) ;  /* 0x000002f000007945 */ /* 0x000fee0003800200 */
[----:B------:R-:W0:Y:S08]  /*0040*/  S2UR UR4, SR_CTAID.X ;  /* 0x00000000000479c3 */ /* 0x000e300000002500 */
[----:B------:R-:W0:Y:S01]  /*0050*/  LDC R2, c[0x0][0x360] ;  /* 0x0000d800ff027b82 */ /* 0x000e220000000800 */
[----:B------:R-:W2:Y:S01]  /*0060*/  LDCU UR6, c[0x0][0x370] ;  /* 0x00006e00ff0677ac */ /* 0x000ea20008000800 */
[----:B-1----:R-:W-:-:S04]  /*0070*/  SHF.R.S32.HI R3, RZ, 0x1f, R0 ;  /* 0x0000001fff037819 */ /* 0x002fc80000011400 */
[----:B------:R-:W-:-:S04]  /*0080*/  LEA.HI R3, R3, R0, RZ, 0x2 ;  /* 0x0000000003037211 */ /* 0x000fc800078f10ff */
[----:B------:R-:W-:Y:S01]  /*0090*/  SHF.R.S32.HI R12, RZ, 0x2, R3 ;  /* 0x00000002ff0c7819 */ /* 0x000fe20000011403 */
[C---:B0-----:R-:W-:Y:S01]  /*00a0*/  IMAD R13, R2.reuse, UR4, R13 ;  /* 0x00000004020d7c24 */ /* 0x041fe2000f8e020d */
[----:B------:R-:W0:Y:S01]  /*00b0*/  LDCU.64 UR4, c[0x0][0x358] ;  /* 0x00006b00ff0477ac */ /* 0x000e220008000a00 */
[----:B--2---:R-:W-:-:S03]  /*00c0*/  IMAD R2, R2, UR6, RZ ;  /* 0x0000000602027c24 */ /* 0x004fc6000f8e02ff */
[----:B------:R-:W-:Y:S02]  /*00d0*/  ISETP.GE.AND P0, PT, R13, R12, PT ;  /* 0x0000000c0d00720c */ /* 0x000fe40003f06270 */
[----:B------:R-:W-:-:S04]  /*00e0*/  LEA R3, R12, R13, 0x2 ;  /* 0x0000000d0c037211 */ /* 0x000fc800078e10ff */
[----:B------:R-:W-:-:S07]  /*00f0*/  ISETP.GE.AND P1, PT, R3, R0, PT ;  /* 0x000000000300720c */ /* 0x000fce0003f26270 */
[----:B------:R-:W-:Y:S06]  /*0100*/  @P0 BRA `(.L_x_1) ;  /* 0x0000000000840947 */ /* 0x000fec0003800000 */
[----:B------:R-:W1:Y:S08]  /*0110*/  LDC.64 R8, c[0x0][0x380] ;  /* 0x0000e000ff087b82 */ /* 0x000e700000000a00 */
[----:B------:R-:W2:Y:S02]  /*0120*/  LDC.64 R10, c[0x0][0x388] ;  /* 0x0000e200ff0a7b82 */ /* 0x000ea40000000a00 */
.L_x_2:
[----:B-1-3--:R-:W-:-:S06]  /*0130*/  IMAD.WIDE R4, R13, 0x10, R8 ;  /* 0x000000100d047825 */ /* 0x00afcc00078e0208 */
[----:B0-----:R-:W3:Y:S02]  /*0140*/  LDG.E.128.CONSTANT R4, desc[UR4][R4.64] ;  /* 0x0000000404047981 */ /* 0x001ee4000c1e9d00 */
[----:B---3--:R-:W-:Y:S01]  /*0150*/  FADD R14, |R4|, 1 ;  /* 0x3f800000040e7421 */ /* 0x008fe20000000200 */
[----:B------:R-:W-:-:S05]  /*0160*/  FADD R15, |R5|, 1 ;  /* 0x3f800000050f7421 */ /* 0x000fca0000000200 */
[----:B------:R-:W-:Y:S01]  /*0170*/  F2FP.F16.F32.PACK_AB R16, R15, R14 ;  /* 0x0000000e0f10723e */ /* 0x000fe200000000ff */
[----:B------:R-:W-:Y:S01]  /*0180*/  FADD R14, |R6|, 1 ;  /* 0x3f800000060e7421 */ /* 0x000fe20000000200 */
[----:B------:R-:W-:-:S03]  /*0190*/  FADD R15, |R7|, 1 ;  /* 0x3f800000070f7421 */ /* 0x000fc60000000200 */
[--C-:B------:R-:W-:Y:S02]  /*01a0*/  HADD2.F32 R17, -RZ, R16.reuse.H0_H0 ;  /* 0x20000010ff117230 */ /* 0x100fe40000004100 */
[----:B------:R-:W-:Y:S01]  /*01b0*/  F2FP.F16.F32.PACK_AB R14, R15, R14 ;  /* 0x0000000e0f0e723e */ /* 0x000fe200000000ff */
[----:B------:R-:W-:-:S03]  /*01c0*/  HADD2.F32 R16, -RZ, R16.H1_H1 ;  /* 0x30000010ff107230 */ /* 0x000fc60000004100 */
[----:B------:R-:W-:Y:S01]  /*01d0*/  MUFU.RCP R17, R17 ;  /* 0x0000001100117308 */ /* 0x000fe20000001000 */
[--C-:B------:R-:W-:Y:S02]  /*01e0*/  HADD2.F32 R15, -RZ, R14.reuse.H0_H0 ;  /* 0x2000000eff0f7230 */ /* 0x100fe40000004100 */
[----:B------:R-:W-:-:S05]  /*01f0*/  HADD2.F32 R18, -RZ, R14.H1_H1 ;  /* 0x3000000eff127230 */ /* 0x000fca0000004100 */
[----:B------:R-:W0:Y:S08]  /*0200*/  MUFU.RCP R16, R16 ;  /* 0x0000001000107308 */ /* 0x000e300000001000 */
[----:B------:R-:W-:Y:S08]  /*0210*/  MUFU.RCP R15, R15 ;  /* 0x0000000f000f7308 */ /* 0x000ff00000001000 */
[----:B------:R-:W1:Y:S01]  /*0220*/  MUFU.RCP R18, R18 ;  /* 0x0000001200127308 */ /* 0x000e620000001000 */
[----:B0-----:R-:W-:-:S05]  /*0230*/  F2FP.F16.F32.PACK_AB R14, R16, R17 ;  /* 0x00000011100e723e */ /* 0x001fca00000000ff */
[--C-:B------:R-:W-:Y:S02]  /*0240*/  HADD2.F32 R21, -RZ, R14.reuse.H0_H0 ;  /* 0x2000000eff157230 */ /* 0x100fe40000004100 */
[----:B------:R-:W-:-:S03]  /*0250*/  HADD2.F32 R14, -RZ, R14.H1_H1 ;  /* 0x3000000eff0e7230 */ /* 0x000fc60000004100 */
[----:B------:R-:W-:Y:S02]  /*0260*/  FMUL R4, R4, R21 ;  /* 0x0000001504047220 */ /* 0x000fe40000400000 */
[----:B------:R-:W-:Y:S01]  /*0270*/  FMUL R5, R5, R14 ;  /* 0x0000000e05057220 */ /* 0x000fe20000400000 */
[----:B-1----:R-:W-:Y:S01]  /*0280*/  F2FP.F16.F32.PACK_AB R19, R18, R15 ;  /* 0x0000000f1213723e */ /* 0x002fe200000000ff */
[----:B--2---:R-:W-:Y:S01]  /*0290*/  IMAD.WIDE R14, R13, 0x10, R10 ;  /* 0x000000100d0e7825 */ /* 0x004fe200078e020a */
[----:B------:R-:W-:-:S03]  /*02a0*/  IADD3 R13, PT, PT, R2, R13, RZ ;  /* 0x0000000d020d7210 */ /* 0x000fc60007ffe0ff */
[--C-:B------:R-:W-:Y:S01]  /*02b0*/  HADD2.F32 R17, -RZ, R19.reuse.H0_H0 ;  /* 0x20000013ff117230 */ /* 0x100fe20000004100 */
[----:B------:R-:W-:Y:S01]  /*02c0*/  ISETP.GE.AND P0, PT, R13, R12, PT ;  /* 0x0000000c0d00720c */ /* 0x000fe20003f06270 */
[----:B------:R-:W-:-:S03]  /*02d0*/  HADD2.F32 R20, -RZ, R19.H1_H1 ;  /* 0x30000013ff147230 */ /* 0x000fc60000004100 */
[----:B------:R-:W-:Y:S02]  /*02e0*/  FMUL R6, R6, R17 ;  /* 0x0000001106067220 */ /* 0x000fe40000400000 */
[----:B------:R-:W-:-:S05]  /*02f0*/  FMUL R7, R7, R20 ;  /* 0x0000001407077220 */ /* 0x000fca0000400000 */
[----:B------:R3:W-:Y:S02]  /*0300*/  STG.E.128 desc[UR4][R14.64], R4 ;  /* 0x000000040e007986 */ /* 0x0007e4000c101d04 */
[----:B------:R-:W-:Y:S05]  /*0310*/  @!P0 BRA `(.L_x_2) ;  /* 0xfffffffc00848947 */ /* 0x000fea000383ffff */
.L_x_1:
[----:B0-----:R-:W-:Y:S05]  /*0320*/  BSYNC.RECONVERGENT B0 ;  /* 0x0000000000007941 */ /* 0x001fea0003800200 */
.L_x_0:
[----:B------:R-:W-:Y:S05]  /*0330*/  @P1 EXIT ;  /* 0x000000000000194d */ /* 0x000fea0003800000 */
[----:B------:R-:W0:Y:S01]  /*0340*/  I2F.U32.RP R9, R2 ;  /* 0x0000000200097306 */ /* 0x000e220000209000 */
[C---:B---3--:R-:W-:Y:S01]  /*0350*/  IADD3 R7, PT, PT, R2.reuse, R3, RZ ;  /* 0x0000000302077210 */ /* 0x048fe20007ffe0ff */
[----:B------:R-:W-:Y:S01]  /*0360*/  BSSY.RECONVERGENT B0, `(.L_x_3) ;  /* 0x0000031000007945 */ /* 0x000fe20003800200 */
[----:B------:R-:W-:Y:S02]  /*0370*/  IADD3 R11, PT, PT, RZ, -R2, RZ ;  /* 0x80000002ff0b7210 */ /* 0x000fe40007ffe0ff */
[CC--:B------:R-:W-:Y:S02]  /*0380*/  ISETP.GE.AND P0, PT, R7.reuse, R0.reuse, PT ;  /* 0x000000000700720c */ /* 0x0c0fe40003f06270 */
[----:B------:R-:W-:Y:S02]  /*0390*/  VIMNMX R6, PT, PT, R7, R0, !PT ;  /* 0x0000000007067248 */ /* 0x000fe40007fe0100 */
[----:B------:R-:W-:Y:S02]  /*03a0*/  SEL R8, RZ, 0x1, P0 ;  /* 0x00000001ff087807 */ /* 0x000fe40000000000 */
[----:B------:R-:W-:-:S02]  /*03b0*/  ISETP.NE.U32.AND P2, PT, R2, RZ, PT ;  /* 0x000000ff0200720c */ /* 0x000fc40003f45070 */
[----:B------:R-:W-:Y:S01]  /*03c0*/  IADD3 R7, PT, PT, R6, -R7, -R8 ;  /* 0x8000000706077210 */ /* 0x000fe20007ffe808 */
[----:B0-----:R-:W0:Y:S02]  /*03d0*/  MUFU.RCP R9, R9 ;  /* 0x0000000900097308 */ /* 0x001e240000001000 */
[----:B0-----:R-:W-:-:S06]  /*03e0*/  IADD3 R4, PT, PT, R9, 0xffffffe, RZ ;  /* 0x0ffffffe09047810 */ /* 0x001fcc0007ffe0ff */
[----:B------:R0:W1:Y:S02]  /*03f0*/  F2I.FTZ.U32.TRUNC.NTZ R5, R4 ;  /* 0x0000000400057305 */ /* 0x000064000021f000 */
[----:B0-----:R-:W-:Y:S02]  /*0400*/  HFMA2 R4, -RZ, RZ, 0, 0 ;  /* 0x00000000ff047431 */ /* 0x001fe400000001ff */
[----:B-1----:R-:W-:-:S04]  /*0410*/  IMAD R11, R11, R5, RZ ;  /* 0x000000050b0b7224 */ /* 0x002fc800078e02ff */
[----:B------:R-:W-:-:S06]  /*0420*/  IMAD.HI.U32 R10, R5, R11, R4 ;  /* 0x0000000b050a7227 */ /* 0x000fcc00078e0004 */
[----:B------:R-:W-:-:S05]  /*0430*/  IMAD.HI.U32 R9, R10, R7, RZ ;  /* 0x000000070a097227 */ /* 0x000fca00078e00ff */
[----:B------:R-:W-:-:S05]  /*0440*/  IADD3 R4, PT, PT, -R9, RZ, RZ ;  /* 0x000000ff09047210 */ /* 0x000fca0007ffe1ff */
[----:B------:R-:W-:Y:S02]  /*0450*/  IMAD R7, R2, R4, R7 ;  /* 0x0000000402077224 */ /* 0x000fe400078e0207 */
[----:B------:R-:W0:Y:S03]  /*0460*/  LDC.64 R4, c[0x0][0x380] ;  /* 0x0000e000ff047b82 */ /* 0x000e260000000a00 */
[----:B------:R-:W-:-:S13]  /*0470*/  ISETP.GE.U32.AND P0, PT, R7, R2, PT ;  /* 0x000000020700720c */ /* 0x000fda0003f06070 */
[----:B------:R-:W-:Y:S02]  /*0480*/  @P0 IADD3 R7, PT, PT, -R2, R7, RZ ;  /* 0x0000000702070210 */ /* 0x000fe40007ffe1ff */
[----:B------:R-:W-:Y:S02]  /*0490*/  @P0 IADD3 R9, PT, PT, R9, 0x1, RZ ;  /* 0x0000000109090810 */ /* 0x000fe40007ffe0ff */
[----:B------:R-:W-:Y:S02]  /*04a0*/  ISETP.GE.U32.AND P1, PT, R7, R2, PT ;  /* 0x000000020700720c */ /* 0x000fe40003f26070 */
[----:B------:R-:W1:Y:S11]  /*04b0*/  LDC.64 R6, c[0x0][0x388] ;  /* 0x0000e200ff067b82 */ /* 0x000e760000000a00 */
[----:B------:R-:W-:-:S02]  /*04c0*/  @P1 IADD3 R9, PT, PT, R9, 0x1, RZ ;  /* 0x0000000109091810 */ /* 0x000fc40007ffe0ff */
[----:B------:R-:W-:-:S04]  /*04d0*/  @!P2 LOP3.LUT R9, RZ, R2, RZ, 0x33, !PT ;  /* 0x00000002ff09a212 */ /* 0x000fc800078e33ff */
[----:B------:R-:W-:-:S04]  /*04e0*/  IADD3 R12, PT, PT, R8, R9, RZ ;  /* 0x00000009080c7210 */ /* 0x000fc80007ffe0ff */
[C---:B------:R-:W-:Y:S02]  /*04f0*/  LOP3.LUT R8, R12.reuse, 0x3, RZ, 0xc0, !PT ;  /* 0x000000030c087812 */ /* 0x040fe400078ec0ff */
[----:B------:R-:W-:Y:S02]  /*0500*/  ISETP.GE.U32.AND P1, PT, R12, 0x3, PT ;  /* 0x000000030c00780c */ /* 0x000fe40003f26070 */
[----:B------:R-:W-:-:S13]  /*0510*/  ISETP.NE.AND P0, PT, R8, 0x3, PT ;  /* 0x000000030800780c */ /* 0x000fda0003f05270 */
[----:B0-----:R-:W-:Y:S05]  /*0520*/  @!P0 BRA `(.L_x_4) ;  /* 0x0000000000508947 */ /* 0x001fea0003800000 */
[----:B------:R-:W0:Y:S01]  /*0530*/  LDC.64 R8, c[0x0][0x380] ;  /* 0x0000e000ff087b82 */ /* 0x000e220000000a00 */
[----:B------:R-:W-:-:S04]  /*0540*/  IADD3 R12, PT, PT, R12, 0x1, RZ ;  /* 0x000000010c0c7810 */ /* 0x000fc80007ffe0ff */
[----:B------:R-:W-:-:S03]  /*0550*/  LOP3.LUT R12, R12, 0x3, RZ, 0xc0, !PT ;  /* 0x000000030c0c7812 */ /* 0x000fc600078ec0ff */
[----:B------:R-:W2:Y:S01]  /*0560*/  LDC.64 R10, c[0x0][0x388] ;  /* 0x0000e200ff0a7b82 */ /* 0x000ea20000000a00 */
[----:B------:R-:W-:-:S07]  /*0570*/  IADD3 R16, PT, PT, -R12, RZ, RZ ;  /* 0x000000ff0c107210 */ /* 0x000fce0007ffe1ff */
.L_x_5:
[----:B0-----:R-:W-:-:S06]  /*0580*/  IMAD.WIDE R14, R3, 0x4, R8 ;  /* 0x00000004030e7825 */ /* 0x001fcc00078e0208 */
[----:B---3--:R-:W3:Y:S01]  /*0590*/  LDG.E.CONSTANT R14, desc[UR4][R14.64] ;  /* 0x000000040e0e7981 */ /* 0x008ee2000c1e9900 */
[----:B------:R-:W-:-:S04]  /*05a0*/  IADD3 R16, PT, PT, R16, 0x1, RZ ;  /* 0x0000000110107810 */ /* 0x000fc80007ffe0ff */
[----:B------:R-:W-:Y:S01]  /*05b0*/  ISETP.NE.AND P0, PT, R16, RZ, PT ;  /* 0x000000ff1000720c */ /* 0x000fe20003f05270 */
[----:B---3--:R-:W-:-:S05]  /*05c0*/  FADD R12, |R14|, 1 ;  /* 0x3f8000000e0c7421 */ /* 0x008fca0000000200 */
[----:B------:R-:W-:-:S05]  /*05d0*/  F2FP.F16.F32.PACK_AB R12, R12, R12 ;  /* 0x0000000c0c0c723e */ /* 0x000fca00000000ff */
[----:B------:R-:W-:-:S06]  /*05e0*/  HADD2.F32 R17, -RZ, R12.H0_H0 ;  /* 0x2000000cff117230 */ /* 0x000fcc0000004100 */
[----:B------:R-:W0:Y:S02]  /*05f0*/  MUFU.RCP R17, R17 ;  /* 0x0000001100117308 */ /* 0x000e240000001000 */
[----:B0-----:R-:W-:-:S05]  /*0600*/  F2FP.F16.F32.PACK_AB R12, RZ, R17 ;  /* 0x00000011ff0c723e */ /* 0x001fca00000000ff */
[----:B------:R-:W-:Y:S02]  /*0610*/  HADD2.F32 R19, -RZ, R12.H0_H0 ;  /* 0x2000000cff137230 */ /* 0x000fe40000004100 */
[----:B--2---:R-:W-:Y:S01]  /*0620*/  IMAD.WIDE R12, R3, 0x4, R10 ;  /* 0x00000004030c7825 */ /* 0x004fe200078e020a */
[----:B------:R-:W-:-:S03]  /*0630*/  IADD3 R3, PT, PT, R2, R3, RZ ;  /* 0x0000000302037210 */ /* 0x000fc60007ffe0ff */
[----:B------:R-:W-:-:S05]  /*0640*/  FMUL R19, R14, R19 ;  /* 0x000000130e137220 */ /* 0x000fca0000400000 */
[----:B------:R3:W-:Y:S01]  /*0650*/  STG.E desc[UR4][R12.64], R19 ;  /* 0x000000130c007986 */ /* 0x0007e2000c101904 */
[----:B------:R-:W-:Y:S05]  /*0660*/  @P0 BRA `(.L_x_5) ;  /* 0xfffffffc00c40947 */ /* 0x000fea000383ffff */
.L_x_4:
[----:B------:R-:W-:Y:S05]  /*0670*/  BSYNC.RECONVERGENT B0 ;  /* 0x0000000000007941 */ /* 0x000fea0003800200 */
.L_x_3:
[----:B------:R-:W-:Y:S05]  /*0680*/  @!P1 EXIT ;  /* 0x000000000000994d */ /* 0x000fea0003800000 */
.L_x_6:
[----:B--23--:R-:W-:-:S05]  /*0690*/  IMAD.WIDE R18, R3, 0x4, R4 ;  /* 0x0000000403127825 */ /* 0x00cfca00078e0204 */
[----:B------:R-:W2:Y:S01]  /*06a0*/  LDG.E.CONSTANT R10, desc[UR4][R18.64] ;  /* 0x00000004120a7981 */ /* 0x000ea2000c1e9900 */
[----:B------:R-:W-:-:S05]  /*06b0*/  IMAD.WIDE R8, R2, 0x4, R18 ;  /* 0x0000000402087825 */ /* 0x000fca00078e0212 */
[----:B------:R0:W3:Y:S01]  /*06c0*/  LDG.E.CONSTANT R11, desc[UR4][R8.64] ;  /* 0x00000004080b7981 */ /* 0x0000e2000c1e9900 */
[----:B------:R-:W-:-:S05]  /*06d0*/  IMAD.WIDE R12, R2, 0x4, R8 ;  /* 0x00000004020c7825 */ /* 0x000fca00078e0208 */
[----:B------:R-:W4:Y:S01]  /*06e0*/  LDG.E.CONSTANT R16, desc[UR4][R12.64] ;  /* 0x000000040c107981 */ /* 0x000f22000c1e9900 */
[----:B------:R-:W-:-:S05]  /*06f0*/  IMAD.WIDE R14, R2, 0x4, R12 ;  /* 0x00000004020e7825 */ /* 0x000fca00078e020c */
[----:B------:R-:W5:Y:S01]  /*0700*/  LDG.E.CONSTANT R17, desc[UR4][R14.64] ;  /* 0x000000040e117981 */ /* 0x000f62000c1e9900 */
[----:B--2---:R-:W-:-:S05]  /*0710*/  FADD R20, |R10|, 1 ;  /* 0x3f8000000a147421 */ /* 0x004fca0000000200 */
[----:B0-----:R-:W-:Y:S01]  /*0720*/  F2FP.F16.F32.PACK_AB R9, R20, R20 ;  /* 0x000000141409723e */ /* 0x001fe200000000ff */
[----:B---3--:R-:W-:-:S04]  /*0730*/  FADD R20, |R11|, 1 ;  /* 0x3f8000000b147421 */ /* 0x008fc80000000200 */
[----:B------:R-:W-:Y:S01]  /*0740*/  HADD2.F32 R21, -RZ, R9.H0_H0 ;  /* 0x20000009ff157230 */ /* 0x000fe20000004100 */
[----:B------:R-:W-:Y:S01]  /*0750*/  F2FP.F16.F32.PACK_AB R20, R20, R20 ;  /* 0x000000141414723e */ /* 0x000fe200000000ff */
[----:B----4-:R-:W-:-:S04]  /*0760*/  FADD R18, |R16|, 1 ;  /* 0x3f80000010127421 */ /* 0x010fc80000000200 */
[----:B------:R-:W-:Y:S01]  /*0770*/  HADD2.F32 R20, -RZ, R20.H0_H0 ;  /* 0x20000014ff147230 */ /* 0x000fe20000004100 */
[----:B------:R-:W-:Y:S01]  /*0780*/  F2FP.F16.F32.PACK_AB R18, R18, R18 ;  /* 0x000000121212723e */ /* 0x000fe200000000ff */
[----:B-----5:R-:W-:Y:S01]  /*0790*/  FADD R8, |R17|, 1 ;  /* 0x3f80000011087421 */ /* 0x020fe20000000200 */
[----:B------:R-:W0:Y:S03]  /*07a0*/  MUFU.RCP R21, R21 ;  /* 0x0000001500157308 */ /* 0x000e260000001000 */
[----:B------:R-:W-:Y:S01]  /*07b0*/  HADD2.F32 R15, -RZ, R18.H0_H0 ;  /* 0x20000012ff0f7230 */ /* 0x000fe20000004100 */
[----:B------:R-:W-:-:S04]  /*07c0*/  F2FP.F16.F32.PACK_AB R8, R8, R8 ;  /* 0x000000080808723e */ /* 0x000fc800000000ff */
[----:B------:R-:W2:Y:S01]  /*07d0*/  MUFU.RCP R20, R20 ;  /* 0x0000001400147308 */ /* 0x000ea20000001000 */
[----:B------:R-:W-:Y:S02]  /*07e0*/  HADD2.F32 R22, -RZ, R8.H0_H0 ;  /* 0x20000008ff167230 */ /* 0x000fe40000004100 */
[----:B-1----:R-:W-:Y:S01]  /*07f0*/  IMAD.WIDE R8, R3, 0x4, R6 ;  /* 0x0000000403087825 */ /* 0x002fe200078e0206 */
[----:B------:R-:W-:-:S04]  /*0800*/  LEA R3, R2, R3, 0x2 ;  /* 0x0000000302037211 */ /* 0x000fc800078e10ff */
[----:B------:R-:W1:Y:S01]  /*0810*/  MUFU.RCP R15, R15 ;  /* 0x0000000f000f7308 */ /* 0x000e620000001000 */
[----:B0-----:R-:W-:Y:S01]  /*0820*/  F2FP.F16.F32.PACK_AB R21, RZ, R21 ;  /* 0x00000015ff15723e */ /* 0x001fe200000000ff */
[----:B------:R-:W-:Y:S01]  /*0830*/  IMAD.WIDE R12, R2, 0x4, R8 ;  /* 0x00000004020c7825 */ /* 0x000fe200078e0208 */
[----:B------:R-:W-:-:S03]  /*0840*/  ISETP.GE.AND P0, PT, R3, R0, PT ;  /* 0x000000000300720c */ /* 0x000fc60003f06270 */
[----:B------:R-:W-:Y:S02]  /*0850*/  HADD2.F32 R25, -RZ, R21.H0_H0 ;  /* 0x20000015ff197230 */ /* 0x000fe40000004100 */
[----:B------:R-:W0:Y:S01]  /*0860*/  MUFU.RCP R22, R22 ;  /* 0x0000001600167308 */ /* 0x000e220000001000 */
[----:B--2---:R-:W-:Y:S02]  /*0870*/  F2FP.F16.F32.PACK_AB R14, RZ, R20 ;  /* 0x00000014ff0e723e */ /* 0x004fe400000000ff */
[----:B------:R-:W-:-:S03]  /*0880*/  FMUL R25, R10, R25 ;  /* 0x000000190a197220 */ /* 0x000fc60000400000 */
[----:B------:R-:W-:Y:S02]  /*0890*/  HADD2.F32 R18, -RZ, R14.H0_H0 ;  /* 0x2000000eff127230 */ /* 0x000fe40000004100 */
[----:B------:R2:W-:Y:S01]  /*08a0*/  STG.E desc[UR4][R8.64], R25 ;  /* 0x0000001908007986 */ /* 0x0005e2000c101904 */
[----:B-1----:R-:W-:Y:S01]  /*08b0*/  F2FP.F16.F32.PACK_AB R19, RZ, R15 ;  /* 0x0000000fff13723e */ /* 0x002fe200000000ff */
[----:B------:R-:W-:-:S04]  /*08c0*/  IMAD.WIDE R14, R2, 0x4, R12 ;  /* 0x00000004020e7825 */ /* 0x000fc800078e020c */
[----:B------:R-:W-:Y:S02]  /*08d0*/  HADD2.F32 R21, -RZ, R19.H0_H0 ;  /* 0x20000013ff157230 */ /* 0x000fe40000004100 */
[----:B------:R-:W-:Y:S01]  /*08e0*/  FMUL R19, R11, R18 ;  /* 0x000000120b137220 */ /* 0x000fe20000400000 */
[----:B------:R-:W-:Y:S01]  /*08f0*/  IMAD.WIDE R10, R2, 0x4, R14 ;  /* 0x00000004020a7825 */ /* 0x000fe200078e020e */
[----:B0-----:R-:W-:-:S03]  /*0900*/  F2FP.F16.F32.PACK_AB R23, RZ, R22 ;  /* 0x00000016ff17723e */ /* 0x001fc600000000ff */
[----:B------:R-:W-:Y:S01]  /*0910*/  FMUL R21, R16, R21 ;  /* 0x0000001510157220 */ /* 0x000fe20000400000 */
[----:B------:R2:W-:Y:S01]  /*0920*/  STG.E desc[UR4][R12.64], R19 ;  /* 0x000000130c007986 */ /* 0x0005e2000c101904 */
[----:B------:R-:W-:-:S03]  /*0930*/  HADD2.F32 R20, -RZ, R23.H0_H0 ;  /* 0x20000017ff147230 */ /* 0x000fc60000004100 */
[----:B------:R2:W-:Y:S02]  /*0940*/  STG.E desc[UR4][R14.64], R21 ;  /* 0x000000150e007986 */ /* 0x0005e4000c101904 */
[----:B------:R-:W-:-:S05]  /*0950*/  FMUL R17, R17, R20 ;  /* 0x0000001411117220 */ /* 0x000fca0000400000 */
[----:B------:R2:W-:Y:S01]  /*0960*/  STG.E desc[UR4][R10.64], R17 ;  /* 0x000000110a007986 */ /* 0x0005e2000c101904 */
[----:B------:R-:W-:Y:S05]  /*0970*/  @!P0 BRA `(.L_x_6) ;  /* 0xfffffffc00448947 */ /* 0x000fea000383ffff */
[----:B------:R-:W-:Y:S05]  /*0980*/  EXIT ;  /* 0x000000000000794d */ /* 0x000fea0003800000 */
.L_x_7:
[----:B------:R-:W-:-:S00]  /*0990*/  BRA `(.L_x_7) ;  /* 0xfffffffc00fc7947 */ /* 0x000fc0000383ffff */
[----:B------:R-:W-:-:S00]  /*09a0*/  NOP ;  /* 0x0000000000007918 */ /* 0x000fc00000000000 */
        /* <DEDUP_REMOVED lines=13> */
.L_x_8:


//--------------------- .nv.shared.reserved.0     --------------------------
	.section	.nv.shared.reserved.0,"aw",@nobits
	.weak		__nv_reservedSMEM_offset_0_alias
	.size		__nv_reservedSMEM_offset_0_alias, 0, 64
	.other		__nv_reservedSMEM_offset_0_alias,@"STO_CUDA_RESERVED_SHARED STV_DEFAULT"
__nv_reservedSMEM_offset_0_alias:
	.zero		0
	.zero		64


//--------------------- .nv.constant0._Z20softsign_kernel_fp32PKfPfi --------------------------
	.section	.nv.constant0._Z20softsign_kernel_fp32PKfPfi,"a",@progbits
	.sectionflags	@""
	.align	4
.nv.constant0._Z20softsign_kernel_fp32PKfPfi:
	.zero		916


//--------------------- SYMBOLS --------------------------

	.type		.nv.reservedSmem.offset0,@object
	.size		.nv.reservedSmem.offset0,0x4
